//
// Generated by NVIDIA NVVM Compiler
//
// Compiler Build ID: CL-36424714
// Cuda compilation tools, release 13.0, V13.0.88
// Based on NVVM 20.0.0
//

.version 9.0
.target sm_100
.address_size 64

	// .globl	_Z19matmat_naive_kernelPdS_S_i
// _ZZ20matmat_shared_kernelPdS_S_iE3A_s has been demoted
// _ZZ20matmat_shared_kernelPdS_S_iE3B_s has been demoted

.visible .entry _Z19matmat_naive_kernelPdS_S_i(
	.param .u64 .ptr .align 1 _Z19matmat_naive_kernelPdS_S_i_param_0,
	.param .u64 .ptr .align 1 _Z19matmat_naive_kernelPdS_S_i_param_1,
	.param .u64 .ptr .align 1 _Z19matmat_naive_kernelPdS_S_i_param_2,
	.param .u32 _Z19matmat_naive_kernelPdS_S_i_param_3
)
{
	.reg .pred 	%p<10>;
	.reg .b32 	%r<41>;
	.reg .b64 	%rd<67>;
	.reg .b64 	%fd<67>;

	ld.param.u64 	%rd14, [_Z19matmat_naive_kernelPdS_S_i_param_0];
	ld.param.u64 	%rd15, [_Z19matmat_naive_kernelPdS_S_i_param_1];
	ld.param.u32 	%r17, [_Z19matmat_naive_kernelPdS_S_i_param_3];
	cvta.to.global.u64 	%rd1, %rd15;
	cvta.to.global.u64 	%rd2, %rd14;
	mov.u32 	%r18, %tid.y;
	mov.u32 	%r19, %ntid.y;
	mov.u32 	%r20, %ctaid.y;
	mad.lo.s32 	%r1, %r19, %r20, %r18;
	mov.u32 	%r21, %tid.x;
	mov.u32 	%r22, %ntid.x;
	mov.u32 	%r23, %ctaid.x;
	mad.lo.s32 	%r2, %r22, %r23, %r21;
	max.s32 	%r24, %r1, %r2;
	setp.ge.s32 	%p1, %r24, %r17;
	@%p1 bra 	$L__BB0_13;
	mul.lo.s32 	%r3, %r17, %r1;
	and.b32  	%r4, %r17, 7;
	setp.lt.u32 	%p2, %r17, 8;
	mov.f64 	%fd66, 0d0000000000000000;
	mov.b32 	%r39, 0;
	@%p2 bra 	$L__BB0_4;
	and.b32  	%r26, %r17, 2147483640;
	neg.s32 	%r37, %r26;
	mul.wide.s32 	%rd16, %r17, 8;
	add.s64 	%rd3, %rd1, %rd16;
	mul.wide.s32 	%rd17, %r17, 16;
	add.s64 	%rd4, %rd1, %rd17;
	mul.wide.s32 	%rd18, %r17, 24;
	add.s64 	%rd5, %rd1, %rd18;
	mul.wide.s32 	%rd19, %r17, 32;
	add.s64 	%rd6, %rd1, %rd19;
	mul.wide.s32 	%rd20, %r17, 40;
	add.s64 	%rd7, %rd1, %rd20;
	mul.wide.s32 	%rd21, %r17, 48;
	add.s64 	%rd8, %rd1, %rd21;
	mul.wide.s32 	%rd22, %r17, 56;
	add.s64 	%rd9, %rd1, %rd22;
	mul.wide.u32 	%rd23, %r3, 8;
	add.s64 	%rd24, %rd23, %rd2;
	add.s64 	%rd66, %rd24, 32;
	mov.f64 	%fd66, 0d0000000000000000;
	mov.u32 	%r36, %r2;
$L__BB0_3:
	.pragma "nounroll";
	and.b32  	%r39, %r17, 2147483640;
	mul.wide.s32 	%rd25, %r36, 8;
	add.s64 	%rd26, %rd3, %rd25;
	add.s64 	%rd27, %rd4, %rd25;
	add.s64 	%rd28, %rd5, %rd25;
	add.s64 	%rd29, %rd6, %rd25;
	add.s64 	%rd30, %rd7, %rd25;
	add.s64 	%rd31, %rd8, %rd25;
	add.s64 	%rd32, %rd9, %rd25;
	add.s64 	%rd33, %rd1, %rd25;
	ld.global.f64 	%fd16, [%rd66+-32];
	ld.global.f64 	%fd17, [%rd33];
	fma.rn.f64 	%fd18, %fd16, %fd17, %fd66;
	ld.global.f64 	%fd19, [%rd66+-24];
	ld.global.f64 	%fd20, [%rd26];
	fma.rn.f64 	%fd21, %fd19, %fd20, %fd18;
	ld.global.f64 	%fd22, [%rd66+-16];
	ld.global.f64 	%fd23, [%rd27];
	fma.rn.f64 	%fd24, %fd22, %fd23, %fd21;
	ld.global.f64 	%fd25, [%rd66+-8];
	ld.global.f64 	%fd26, [%rd28];
	fma.rn.f64 	%fd27, %fd25, %fd26, %fd24;
	ld.global.f64 	%fd28, [%rd66];
	ld.global.f64 	%fd29, [%rd29];
	fma.rn.f64 	%fd30, %fd28, %fd29, %fd27;
	ld.global.f64 	%fd31, [%rd66+8];
	ld.global.f64 	%fd32, [%rd30];
	fma.rn.f64 	%fd33, %fd31, %fd32, %fd30;
	ld.global.f64 	%fd34, [%rd66+16];
	ld.global.f64 	%fd35, [%rd31];
	fma.rn.f64 	%fd36, %fd34, %fd35, %fd33;
	ld.global.f64 	%fd37, [%rd66+24];
	ld.global.f64 	%fd38, [%rd32];
	fma.rn.f64 	%fd66, %fd37, %fd38, %fd36;
	add.s32 	%r37, %r37, 8;
	shl.b32 	%r27, %r17, 3;
	add.s32 	%r36, %r36, %r27;
	add.s64 	%rd66, %rd66, 64;
	setp.ne.s32 	%p3, %r37, 0;
	@%p3 bra 	$L__BB0_3;
$L__BB0_4:
	setp.eq.s32 	%p4, %r4, 0;
	@%p4 bra 	$L__BB0_12;
	and.b32  	%r12, %r17, 3;
	setp.lt.u32 	%p5, %r4, 4;
	@%p5 bra 	$L__BB0_7;
	add.s32 	%r28, %r39, %r3;
	mul.wide.u32 	%rd34, %r28, 8;
	add.s64 	%rd35, %rd2, %rd34;
	ld.global.f64 	%fd40, [%rd35];
	mad.lo.s32 	%r29, %r39, %r17, %r2;
	mul.wide.s32 	%rd36, %r29, 8;
	add.s64 	%rd37, %rd1, %rd36;
	ld.global.f64 	%fd41, [%rd37];
	fma.rn.f64 	%fd42, %fd40, %fd41, %fd66;
	cvt.u64.u32 	%rd38, %r3;
	cvt.u64.u32 	%rd39, %r39;
	add.s64 	%rd40, %rd39, %rd38;
	shl.b64 	%rd41, %rd40, 3;
	add.s64 	%rd42, %rd2, %rd41;
	ld.global.f64 	%fd43, [%rd42+8];
	mul.wide.s32 	%rd43, %r17, 8;
	add.s64 	%rd44, %rd37, %rd43;
	ld.global.f64 	%fd44, [%rd44];
	fma.rn.f64 	%fd45, %fd43, %fd44, %fd42;
	ld.global.f64 	%fd46, [%rd42+16];
	add.s64 	%rd45, %rd44, %rd43;
	ld.global.f64 	%fd47, [%rd45];
	fma.rn.f64 	%fd48, %fd46, %fd47, %fd45;
	ld.global.f64 	%fd49, [%rd42+24];
	add.s64 	%rd46, %rd45, %rd43;
	ld.global.f64 	%fd50, [%rd46];
	fma.rn.f64 	%fd66, %fd49, %fd50, %fd48;
	add.s32 	%r39, %r39, 4;
$L__BB0_7:
	setp.eq.s32 	%p6, %r12, 0;
	@%p6 bra 	$L__BB0_12;
	setp.eq.s32 	%p7, %r12, 1;
	@%p7 bra 	$L__BB0_10;
	add.s32 	%r30, %r39, %r3;
	mul.wide.u32 	%rd47, %r30, 8;
	add.s64 	%rd48, %rd2, %rd47;
	ld.global.f64 	%fd52, [%rd48];
	mad.lo.s32 	%r31, %r39, %r17, %r2;
	mul.wide.s32 	%rd49, %r31, 8;
	add.s64 	%rd50, %rd1, %rd49;
	ld.global.f64 	%fd53, [%rd50];
	fma.rn.f64 	%fd54, %fd52, %fd53, %fd66;
	cvt.u64.u32 	%rd51, %r3;
	cvt.u64.u32 	%rd52, %r39;
	add.s64 	%rd53, %rd52, %rd51;
	shl.b64 	%rd54, %rd53, 3;
	add.s64 	%rd55, %rd2, %rd54;
	ld.global.f64 	%fd55, [%rd55+8];
	mul.wide.s32 	%rd56, %r17, 8;
	add.s64 	%rd57, %rd50, %rd56;
	ld.global.f64 	%fd56, [%rd57];
	fma.rn.f64 	%fd66, %fd55, %fd56, %fd54;
	add.s32 	%r39, %r39, 2;
$L__BB0_10:
	and.b32  	%r32, %r17, 1;
	setp.eq.b32 	%p8, %r32, 1;
	not.pred 	%p9, %p8;
	@%p9 bra 	$L__BB0_12;
	add.s32 	%r33, %r39, %r3;
	mul.wide.u32 	%rd58, %r33, 8;
	add.s64 	%rd59, %rd2, %rd58;
	ld.global.f64 	%fd57, [%rd59];
	mad.lo.s32 	%r34, %r39, %r17, %r2;
	mul.wide.s32 	%rd60, %r34, 8;
	add.s64 	%rd61, %rd1, %rd60;
	ld.global.f64 	%fd58, [%rd61];
	fma.rn.f64 	%fd66, %fd57, %fd58, %fd66;
$L__BB0_12:
	ld.param.u64 	%rd65, [_Z19matmat_naive_kernelPdS_S_i_param_2];
	add.s32 	%r35, %r3, %r2;
	cvta.to.global.u64 	%rd62, %rd65;
	mul.wide.s32 	%rd63, %r35, 8;
	add.s64 	%rd64, %rd62, %rd63;
	st.global.f64 	[%rd64], %fd66;
$L__BB0_13:
	ret;

}
	// .globl	_Z20matmat_shared_kernelPdS_S_i
.visible .entry _Z20matmat_shared_kernelPdS_S_i(
	.param .u64 .ptr .align 1 _Z20matmat_shared_kernelPdS_S_i_param_0,
	.param .u64 .ptr .align 1 _Z20matmat_shared_kernelPdS_S_i_param_1,
	.param .u64 .ptr .align 1 _Z20matmat_shared_kernelPdS_S_i_param_2,
	.param .u32 _Z20matmat_shared_kernelPdS_S_i_param_3
)
{
	.reg .pred 	%p<8>;
	.reg .b32 	%r<42>;
	.reg .b64 	%rd<13>;
	.reg .b64 	%fd<63>;
	// demoted variable
	.shared .align 8 .b8 _ZZ20matmat_shared_kernelPdS_S_iE3A_s[2048];
	// demoted variable
	.shared .align 8 .b8 _ZZ20matmat_shared_kernelPdS_S_iE3B_s[2048];
	ld.param.u64 	%rd4, [_Z20matmat_shared_kernelPdS_S_i_param_0];
	ld.param.u64 	%rd5, [_Z20matmat_shared_kernelPdS_S_i_param_1];
	ld.param.u64 	%rd6, [_Z20matmat_shared_kernelPdS_S_i_param_2];
	ld.param.u32 	%r23, [_Z20matmat_shared_kernelPdS_S_i_param_3];
	mov.u32 	%r39, %tid.y;
	mov.u32 	%r24, %ntid.y;
	mov.u32 	%r25, %ctaid.y;
	mad.lo.s32 	%r2, %r24, %r25, %r39;
	mov.u32 	%r37, %tid.x;
	mov.u32 	%r26, %ntid.x;
	mov.u32 	%r27, %ctaid.x;
	mad.lo.s32 	%r4, %r26, %r27, %r37;
	setp.lt.s32 	%p1, %r23, 1;
	mov.f64 	%fd62, 0d0000000000000000;
	@%p1 bra 	$L__BB1_7;
	add.s32 	%r28, %r23, 15;
	shr.u32 	%r29, %r28, 4;
	shl.b32 	%r30, %r39, 7;
	mov.u32 	%r31, _ZZ20matmat_shared_kernelPdS_S_iE3A_s;
	add.s32 	%r5, %r31, %r30;
	shl.b32 	%r32, %r37, 3;
	add.s32 	%r6, %r5, %r32;
	mov.u32 	%r33, _ZZ20matmat_shared_kernelPdS_S_iE3B_s;
	add.s32 	%r8, %r33, %r32;
	add.s32 	%r7, %r8, %r30;
	neg.s32 	%r41, %r29;
	mad.lo.s32 	%r40, %r39, %r23, %r4;
	shl.b32 	%r11, %r23, 4;
	mad.lo.s32 	%r38, %r23, %r2, %r37;
	cvta.to.global.u64 	%rd1, %rd4;
	cvta.to.global.u64 	%rd2, %rd5;
	mov.f64 	%fd62, 0d0000000000000000;
$L__BB1_2:
	setp.ge.u32 	%p2, %r2, %r23;
	mul.wide.s32 	%rd7, %r38, 8;
	add.s64 	%rd3, %rd1, %rd7;
	setp.ge.s32 	%p3, %r37, %r23;
	mov.f64 	%fd60, 0d0000000000000000;
	or.pred  	%p4, %p2, %p3;
	@%p4 bra 	$L__BB1_4;
	ld.global.f64 	%fd60, [%rd3];
$L__BB1_4:
	st.shared.f64 	[%r6], %fd60;
	mov.f64 	%fd61, 0d0000000000000000;
	max.s32 	%r34, %r4, %r39;
	setp.ge.s32 	%p5, %r34, %r23;
	@%p5 bra 	$L__BB1_6;
	mul.wide.s32 	%rd8, %r40, 8;
	add.s64 	%rd9, %rd2, %rd8;
	ld.global.f64 	%fd61, [%rd9];
$L__BB1_6:
	st.shared.f64 	[%r7], %fd61;
	bar.sync 	0;
	ld.shared.f64 	%fd12, [%r5];
	ld.shared.f64 	%fd13, [%r8];
	fma.rn.f64 	%fd14, %fd12, %fd13, %fd62;
	ld.shared.f64 	%fd15, [%r5+8];
	ld.shared.f64 	%fd16, [%r8+128];
	fma.rn.f64 	%fd17, %fd15, %fd16, %fd14;
	ld.shared.f64 	%fd18, [%r5+16];
	ld.shared.f64 	%fd19, [%r8+256];
	fma.rn.f64 	%fd20, %fd18, %fd19, %fd17;
	ld.shared.f64 	%fd21, [%r5+24];
	ld.shared.f64 	%fd22, [%r8+384];
	fma.rn.f64 	%fd23, %fd21, %fd22, %fd20;
	ld.shared.f64 	%fd24, [%r5+32];
	ld.shared.f64 	%fd25, [%r8+512];
	fma.rn.f64 	%fd26, %fd24, %fd25, %fd23;
	ld.shared.f64 	%fd27, [%r5+40];
	ld.shared.f64 	%fd28, [%r8+640];
	fma.rn.f64 	%fd29, %fd27, %fd28, %fd26;
	ld.shared.f64 	%fd30, [%r5+48];
	ld.shared.f64 	%fd31, [%r8+768];
	fma.rn.f64 	%fd32, %fd30, %fd31, %fd29;
	ld.shared.f64 	%fd33, [%r5+56];
	ld.shared.f64 	%fd34, [%r8+896];
	fma.rn.f64 	%fd35, %fd33, %fd34, %fd32;
	ld.shared.f64 	%fd36, [%r5+64];
	ld.shared.f64 	%fd37, [%r8+1024];
	fma.rn.f64 	%fd38, %fd36, %fd37, %fd35;
	ld.shared.f64 	%fd39, [%r5+72];
	ld.shared.f64 	%fd40, [%r8+1152];
	fma.rn.f64 	%fd41, %fd39, %fd40, %fd38;
	ld.shared.f64 	%fd42, [%r5+80];
	ld.shared.f64 	%fd43, [%r8+1280];
	fma.rn.f64 	%fd44, %fd42, %fd43, %fd41;
	ld.shared.f64 	%fd45, [%r5+88];
	ld.shared.f64 	%fd46, [%r8+1408];
	fma.rn.f64 	%fd47, %fd45, %fd46, %fd44;
	ld.shared.f64 	%fd48, [%r5+96];
	ld.shared.f64 	%fd49, [%r8+1536];
	fma.rn.f64 	%fd50, %fd48, %fd49, %fd47;
	ld.shared.f64 	%fd51, [%r5+104];
	ld.shared.f64 	%fd52, [%r8+1664];
	fma.rn.f64 	%fd53, %fd51, %fd52, %fd50;
	ld.shared.f64 	%fd54, [%r5+112];
	ld.shared.f64 	%fd55, [%r8+1792];
	fma.rn.f64 	%fd56, %fd54, %fd55, %fd53;
	ld.shared.f64 	%fd57, [%r5+120];
	ld.shared.f64 	%fd58, [%r8+1920];
	fma.rn.f64 	%fd62, %fd57, %fd58, %fd56;
	bar.sync 	0;
	add.s32 	%r41, %r41, 1;
	setp.ne.s32 	%p6, %r41, 0;
	add.s32 	%r40, %r40, %r11;
	add.s32 	%r39, %r39, 16;
	add.s32 	%r38, %r38, 16;
	add.s32 	%r37, %r37, 16;
	@%p6 bra 	$L__BB1_2;
$L__BB1_7:
	max.s32 	%r35, %r2, %r4;
	setp.ge.s32 	%p7, %r35, %r23;
	@%p7 bra 	$L__BB1_9;
	mad.lo.s32 	%r36, %r23, %r2, %r4;
	cvta.to.global.u64 	%rd10, %rd6;
	mul.wide.s32 	%rd11, %r36, 8;
	add.s64 	%rd12, %rd10, %rd11;
	st.global.f64 	[%rd12], %fd62;
$L__BB1_9:
	ret;

}


// ===== COMPILED SASS (sm_100) =====

	.target	sm_100

	.elftype	@"ET_EXEC"


//--------------------- .note.nv.tkinfo           --------------------------
	.section	.note.nv.tkinfo,"",@"SHT_NOTE"
	.sectionflags	@"SHF_NOTE_NV_TKINFO"
	.tkinfo
        /*0018*/ 	.word	0x00000002
        /*0030*/ 	.string	""
        /*0030*/ 	.string	"ptxas"
        /*0030*/ 	.string	"Cuda compilation tools, release 13.0, V13.0.88"
        /*0030*/ 	.string	"Build cuda_13.0.r13.0/compiler.36424714_0"
        /*0030*/ 	.string	"-arch sm_100 -m 64 "



//--------------------- .note.nv.cuinfo           --------------------------
	.section	.note.nv.cuinfo,"",@"SHT_NOTE"
	.sectionflags	@"SHF_NOTE_NV_CUINFO"
        /*0018*/ 	.short	0x0002
        /*001a*/ 	.short	0x0064
        /*001c*/ 	.short	0x0082
	.zero		2


//--------------------- .nv.info                  --------------------------
	.section	.nv.info,"",@"SHT_CUDA_INFO"
	.align	4


	//----- nvinfo : EIATTR_REGCOUNT
	.align		4
        /*0000*/ 	.byte	0x04, 0x2f
        /*0002*/ 	.short	(.L_1 - .L_0)
	.align		4
.L_0:
        /*0004*/ 	.word	index@(_Z19matmat_naive_kernelPdS_S_i)
        /*0008*/ 	.word	0x0000001e


	//----- nvinfo : EIATTR_FRAME_SIZE
	.align		4
.L_1:
        /*000c*/ 	.byte	0x04, 0x11
        /*000e*/ 	.short	(.L_3 - .L_2)
	.align		4
.L_2:
        /*0010*/ 	.word	index@(_Z19matmat_naive_kernelPdS_S_i)
        /*0014*/ 	.word	0x00000000


	//----- nvinfo : EIATTR_REGCOUNT
	.align		4
.L_3:
        /*0018*/ 	.byte	0x04, 0x2f
        /*001a*/ 	.short	(.L_5 - .L_4)
	.align		4
.L_4:
        /*001c*/ 	.word	index@(_Z20matmat_shared_kernelPdS_S_i)
        /*0020*/ 	.word	0x00000020


	//----- nvinfo : EIATTR_FRAME_SIZE
	.align		4
.L_5:
        /*0024*/ 	.byte	0x04, 0x11
        /*0026*/ 	.short	(.L_7 - .L_6)
	.align		4
.L_6:
        /*0028*/ 	.word	index@(_Z20matmat_shared_kernelPdS_S_i)
        /*002c*/ 	.word	0x00000000


	//----- nvinfo : EIATTR_MIN_STACK_SIZE
	.align		4
.L_7:
        /*0030*/ 	.byte	0x04, 0x12
        /*0032*/ 	.short	(.L_9 - .L_8)
	.align		4
.L_8:
        /*0034*/ 	.word	index@(_Z20matmat_shared_kernelPdS_S_i)
        /*0038*/ 	.word	0x00000000


	//----- nvinfo : EIATTR_MIN_STACK_SIZE
	.align		4
.L_9:
        /*003c*/ 	.byte	0x04, 0x12
        /*003e*/ 	.short	(.L_11 - .L_10)
	.align		4
.L_10:
        /*0040*/ 	.word	index@(_Z19matmat_naive_kernelPdS_S_i)
        /*0044*/ 	.word	0x00000000
.L_11:


//--------------------- .nv.compat                --------------------------
	.section	.nv.compat,"",@"SHT_CUDA_COMPAT_INFO"
	.align	4
        /*0000*/ 	.byte	0x02, 0x09, 0x00, 0x00, 0x02, 0x02, 0x01, 0x00, 0x02, 0x05, 0x05, 0x00, 0x03, 0x07, 0x01, 0x01
        /*0010*/ 	.byte	0x02, 0x03, 0x00, 0x00, 0x02, 0x06, 0x01, 0x00, 0x04, 0x0b, 0x08, 0x00, 0x01, 0x00, 0x00, 0x00
        /*0020*/ 	.byte	0x00, 0x00, 0x00, 0x00


//--------------------- .nv.info._Z20matmat_shared_kernelPdS_S_i --------------------------
	.section	.nv.info._Z20matmat_shared_kernelPdS_S_i,"",@"SHT_CUDA_INFO"
	.sectionflags	@""
	.align	4


	//----- nvinfo : EIATTR_CUDA_API_VERSION
	.align		4
        /*0000*/ 	.byte	0x04, 0x37
        /*0002*/ 	.short	(.L_13 - .L_12)
.L_12:
        /*0004*/ 	.word	0x00000082


	//----- nvinfo : EIATTR_KPARAM_INFO
	.align		4
.L_13:
        /*0008*/ 	.byte	0x04, 0x17
        /*000a*/ 	.short	(.L_15 - .L_14)
.L_14:
        /*000c*/ 	.word	0x00000000
        /*0010*/ 	.short	0x0003
        /*0012*/ 	.short	0x0018
        /*0014*/ 	.byte	0x00, 0xf0, 0x11, 0x00


	//----- nvinfo : EIATTR_KPARAM_INFO
	.align		4
.L_15:
        /*0018*/ 	.byte	0x04, 0x17
        /*001a*/ 	.short	(.L_17 - .L_16)
.L_16:
        /*001c*/ 	.word	0x00000000
        /*0020*/ 	.short	0x0002
        /*0022*/ 	.short	0x0010
        /*0024*/ 	.byte	0x00, 0xf5, 0x21, 0x00


	//----- nvinfo : EIATTR_KPARAM_INFO
	.align		4
.L_17:
        /*0028*/ 	.byte	0x04, 0x17
        /*002a*/ 	.short	(.L_19 - .L_18)
.L_18:
        /*002c*/ 	.word	0x00000000
        /*0030*/ 	.short	0x0001
        /*0032*/ 	.short	0x0008
        /*0034*/ 	.byte	0x00, 0xf5, 0x21, 0x00


	//----- nvinfo : EIATTR_KPARAM_INFO
	.align		4
.L_19:
        /*0038*/ 	.byte	0x04, 0x17
        /*003a*/ 	.short	(.L_21 - .L_20)
.L_20:
        /*003c*/ 	.word	0x00000000
        /*0040*/ 	.short	0x0000
        /*0042*/ 	.short	0x0000
        /*0044*/ 	.byte	0x00, 0xf5, 0x21, 0x00


	//----- nvinfo : EIATTR_SPARSE_MMA_MASK
	.align		4
.L_21:
        /*0048*/ 	.byte	0x03, 0x50
        /*004a*/ 	.short	0x0000


	//----- nvinfo : EIATTR_MAXREG_COUNT
	.align		4
        /*004c*/ 	.byte	0x03, 0x1b
        /*004e*/ 	.short	0x00ff


	//----- nvinfo : EIATTR_NUM_BARRIERS
	.align		4
        /*0050*/ 	.byte	0x02, 0x4c
        /*0052*/ 	.byte	0x01
	.zero		1


	//----- nvinfo : EIATTR_MERCURY_ISA_VERSION
	.align		4
        /*0054*/ 	.byte	0x03, 0x5f
        /*0056*/ 	.short	0x0101


	//----- nvinfo : EIATTR_VRC_CTA_INIT_COUNT
	.align		4
        /*0058*/ 	.byte	0x02, 0x4a
	.zero		1
	.zero		1


	//----- nvinfo : EIATTR_EXIT_INSTR_OFFSETS
	.align		4
        /*005c*/ 	.byte	0x04, 0x1c
        /*005e*/ 	.short	(.L_23 - .L_22)


	//   ....[0]....
.L_22:
        /*0060*/ 	.word	0x00000610


	//   ....[1]....
        /*0064*/ 	.word	0x00000660


	//----- nvinfo : EIATTR_CBANK_PARAM_SIZE
	.align		4
.L_23:
        /*0068*/ 	.byte	0x03, 0x19
        /*006a*/ 	.short	0x001c


	//----- nvinfo : EIATTR_PARAM_CBANK
	.align		4
        /*006c*/ 	.byte	0x04, 0x0a
        /*006e*/ 	.short	(.L_25 - .L_24)
	.align		4
.L_24:
        /*0070*/ 	.word	index@(.nv.constant0._Z20matmat_shared_kernelPdS_S_i)
        /*0074*/ 	.short	0x0380
        /*0076*/ 	.short	0x001c


	//----- nvinfo : EIATTR_SW_WAR
	.align		4
.L_25:
        /*0078*/ 	.byte	0x04, 0x36
        /*007a*/ 	.short	(.L_27 - .L_26)
.L_26:
        /*007c*/ 	.word	0x00000008
.L_27:


//--------------------- .nv.info._Z19matmat_naive_kernelPdS_S_i --------------------------
	.section	.nv.info._Z19matmat_naive_kernelPdS_S_i,"",@"SHT_CUDA_INFO"
	.sectionflags	@""
	.align	4


	//----- nvinfo : EIATTR_CUDA_API_VERSION
	.align		4
        /*0000*/ 	.byte	0x04, 0x37
        /*0002*/ 	.short	(.L_29 - .L_28)
.L_28:
        /*0004*/ 	.word	0x00000082


	//----- nvinfo : EIATTR_KPARAM_INFO
	.align		4
.L_29:
        /*0008*/ 	.byte	0x04, 0x17
        /*000a*/ 	.short	(.L_31 - .L_30)
.L_30:
        /*000c*/ 	.word	0x00000000
        /*0010*/ 	.short	0x0003
        /*0012*/ 	.short	0x0018
        /*0014*/ 	.byte	0x00, 0xf0, 0x11, 0x00


	//----- nvinfo : EIATTR_KPARAM_INFO
	.align		4
.L_31:
        /*0018*/ 	.byte	0x04, 0x17
        /*001a*/ 	.short	(.L_33 - .L_32)
.L_32:
        /*001c*/ 	.word	0x00000000
        /*0020*/ 	.short	0x0002
        /*0022*/ 	.short	0x0010
        /*0024*/ 	.byte	0x00, 0xf5, 0x21, 0x00


	//----- nvinfo : EIATTR_KPARAM_INFO
	.align		4
.L_33:
        /*0028*/ 	.byte	0x04, 0x17
        /*002a*/ 	.short	(.L_35 - .L_34)
.L_34:
        /*002c*/ 	.word	0x00000000
        /*0030*/ 	.short	0x0001
        /*0032*/ 	.short	0x0008
        /*0034*/ 	.byte	0x00, 0xf5, 0x21, 0x00


	//----- nvinfo : EIATTR_KPARAM_INFO
	.align		4
.L_35:
        /*0038*/ 	.byte	0x04, 0x17
        /*003a*/ 	.short	(.L_37 - .L_36)
.L_36:
        /*003c*/ 	.word	0x00000000
        /*0040*/ 	.short	0x0000
        /*0042*/ 	.short	0x0000
        /*0044*/ 	.byte	0x00, 0xf5, 0x21, 0x00


	//----- nvinfo : EIATTR_SPARSE_MMA_MASK
	.align		4
.L_37:
        /*0048*/ 	.byte	0x03, 0x50
        /*004a*/ 	.short	0x0000


	//----- nvinfo : EIATTR_MAXREG_COUNT
	.align		4
        /*004c*/ 	.byte	0x03, 0x1b
        /*004e*/ 	.short	0x00ff


	//----- nvinfo : EIATTR_MERCURY_ISA_VERSION
	.align		4
        /*0050*/ 	.byte	0x03, 0x5f
        /*0052*/ 	.short	0x0101


	//----- nvinfo : EIATTR_VRC_CTA_INIT_COUNT
	.align		4
        /*0054*/ 	.byte	0x02, 0x4a
	.zero		1
	.zero		1


	//----- nvinfo : EIATTR_EXIT_INSTR_OFFSETS
	.align		4
        /*0058*/ 	.byte	0x04, 0x1c
        /*005a*/ 	.short	(.L_39 - .L_38)


	//   ....[0]....
.L_38:
        /*005c*/ 	.word	0x000000c0


	//   ....[1]....
        /*0060*/ 	.word	0x00000ad0


	//----- nvinfo : EIATTR_CBANK_PARAM_SIZE
	.align		4
.L_39:
        /*0064*/ 	.byte	0x03, 0x19
        /*0066*/ 	.short	0x001c


	//----- nvinfo : EIATTR_PARAM_CBANK
	.align		4
        /*0068*/ 	.byte	0x04, 0x0a
        /*006a*/ 	.short	(.L_41 - .L_40)
	.align		4
.L_40:
        /*006c*/ 	.word	index@(.nv.constant0._Z19matmat_naive_kernelPdS_S_i)
        /*0070*/ 	.short	0x0380
        /*0072*/ 	.short	0x001c


	//----- nvinfo : EIATTR_SW_WAR
	.align		4
.L_41:
        /*0074*/ 	.byte	0x04, 0x36
        /*0076*/ 	.short	(.L_43 - .L_42)
.L_42:
        /*0078*/ 	.word	0x00000008
.L_43:


//--------------------- .nv.callgraph             --------------------------
	.section	.nv.callgraph,"",@"SHT_CUDA_CALLGRAPH"
	.align	4
	.sectionentsize	8
	.align		4
        /*0000*/ 	.word	0x00000000
	.align		4
        /*0004*/ 	.word	0xffffffff
	.align		4
        /*0008*/ 	.word	0x00000000
	.align		4
        /*000c*/ 	.word	0xfffffffe
	.align		4
        /*0010*/ 	.word	0x00000000
	.align		4
        /*0014*/ 	.word	0xfffffffd
	.align		4
        /*0018*/ 	.word	0x00000000
	.align		4
        /*001c*/ 	.word	0xfffffffc


//--------------------- .text._Z20matmat_shared_kernelPdS_S_i --------------------------
	.section	.text._Z20matmat_shared_kernelPdS_S_i,"ax",@progbits
	.align	128
        .global         _Z20matmat_shared_kernelPdS_S_i
        .type           _Z20matmat_shared_kernelPdS_S_i,@function
        .size           _Z20matmat_shared_kernelPdS_S_i,(.L_x_8 - _Z20matmat_shared_kernelPdS_S_i)
        .other          _Z20matmat_shared_kernelPdS_S_i,@"STO_CUDA_ENTRY STV_DEFAULT"
_Z20matmat_shared_kernelPdS_S_i:
.text._Z20matmat_shared_kernelPdS_S_i:
[----:B------:R-:W-:Y:S01]  /*0000*/  LDC R1, c[0x0][0x37c] ;  /* 0x0000df00ff017b82 */ /* 0x000fe20000000800 */
[----:B------:R-:W0:Y:S01]  /*0010*/  LDCU UR6, c[0x0][0x398] ;  /* 0x00007300ff0677ac */ /* 0x000e220008000800 */
[----:B------:R-:W1:Y:S01]  /*0020*/  S2R R17, SR_TID.Y ;  /* 0x0000000000117919 */ /* 0x000e620000002200 */
[----:B------:R-:W-:Y:S01]  /*0030*/  CS2R R24, SRZ ;  /* 0x0000000000187805 */ /* 0x000fe2000001ff00 */
[----:B------:R-:W1:Y:S01]  /*0040*/  LDCU UR4, c[0x0][0x364] ;  /* 0x00006c80ff0477ac */ /* 0x000e620008000800 */
[----:B------:R-:W1:Y:S01]  /*0050*/  S2R R0, SR_CTAID.Y ;  /* 0x0000000000007919 */ /* 0x000e620000002600 */
[----:B------:R-:W2:Y:S01]  /*0060*/  LDCU UR5, c[0x0][0x360] ;  /* 0x00006c00ff0577ac */ /* 0x000ea20008000800 */
[----:B------:R-:W2:Y:S01]  /*0070*/  S2R R15, SR_TID.X ;  /* 0x00000000000f7919 */ /* 0x000ea20000002100 */
[----:B------:R-:W3:Y:S01]  /*0080*/  LDCU.64 UR8, c[0x0][0x358] ;  /* 0x00006b00ff0877ac */ /* 0x000ee20008000a00 */
[----:B------:R-:W2:Y:S01]  /*0090*/  S2R R14, SR_CTAID.X ;  /* 0x00000000000e7919 */ /* 0x000ea20000002500 */
[----:B0-----:R-:W-:-:S05]  /*00a0*/  IMAD.U32 R6, RZ, RZ, UR6 ;  /* 0x00000006ff067e24 */ /* 0x001fca000f8e00ff */
[----:B------:R-:W-:Y:S01]  /*00b0*/  ISETP.GE.AND P0, PT, R6, 0x1, PT ;  /* 0x000000010600780c */ /* 0x000fe20003f06270 */
[----:B-1----:R-:W-:Y:S02]  /*00c0*/  IMAD R19, R0, UR4, R17 ;  /* 0x0000000400137c24 */ /* 0x002fe4000f8e0211 */
[----:B--2---:R-:W-:-:S10]  /*00d0*/  IMAD R14, R14, UR5, R15 ;  /* 0x000000050e0e7c24 */ /* 0x004fd4000f8e020f */
[----:B---3--:R-:W-:Y:S05]  /*00e0*/  @!P0 BRA `(.L_x_0) ;  /* 0x0000000400408947 */ /* 0x008fea0003800000 */
[----:B------:R-:W0:Y:S01]  /*00f0*/  S2UR UR6, SR_CgaCtaId ;  /* 0x00000000000679c3 */ /* 0x000e220000008800 */
[----:B------:R-:W-:Y:S01]  /*0100*/  UMOV UR4, 0x400 ;  /* 0x0000040000047882 */ /* 0x000fe20000000000 */
[----:B------:R-:W-:Y:S01]  /*0110*/  VIADD R2, R6, 0xf ;  /* 0x0000000f06027836 */ /* 0x000fe20000000000 */
[----:B------:R-:W-:Y:S01]  /*0120*/  UIADD3 UR5, UPT, UPT, UR4, 0x800, URZ ;  /* 0x0000080004057890 */ /* 0x000fe2000fffe0ff */
[----:B------:R-:W-:Y:S01]  /*0130*/  CS2R R24, SRZ ;  /* 0x0000000000187805 */ /* 0x000fe2000001ff00 */
[-C--:B------:R-:W-:Y:S02]  /*0140*/  IMAD R13, R17, R6.reuse, R14 ;  /* 0x00000006110d7224 */ /* 0x080fe400078e020e */
[----:B------:R-:W-:Y:S01]  /*0150*/  SHF.R.U32.HI R2, RZ, 0x4, R2 ;  /* 0x00000004ff027819 */ /* 0x000fe20000011602 */
[----:B------:R-:W1:Y:S01]  /*0160*/  LDC R0, c[0x0][0x398] ;  /* 0x0000e600ff007b82 */ /* 0x000e620000000800 */
[----:B------:R-:W-:-:S03]  /*0170*/  IMAD R7, R19, R6, R15 ;  /* 0x0000000613077224 */ /* 0x000fc600078e020f */
[----:B------:R-:W-:-:S04]  /*0180*/  IMAD.MOV R12, RZ, RZ, -R2 ;  /* 0x000000ffff0c7224 */ /* 0x000fc800078e0a02 */
[----:B------:R-:W2:Y:S01]  /*0190*/  LDC.64 R20, c[0x0][0x380] ;  /* 0x0000e000ff147b82 */ /* 0x000ea20000000a00 */
[----:B0-----:R-:W-:Y:S02]  /*01a0*/  ULEA UR5, UR6, UR5, 0x18 ;  /* 0x0000000506057291 */ /* 0x001fe4000f8ec0ff */
[----:B------:R-:W-:-:S04]  /*01b0*/  ULEA UR4, UR6, UR4, 0x18 ;  /* 0x0000000406047291 */ /* 0x000fc8000f8ec0ff */
[----:B------:R-:W-:Y:S02]  /*01c0*/  LEA R4, R15, UR5, 0x3 ;  /* 0x000000050f047c11 */ /* 0x000fe4000f8e18ff */
[----:B------:R-:W-:-:S03]  /*01d0*/  LEA R3, R17, UR4, 0x7 ;  /* 0x0000000411037c11 */ /* 0x000fc6000f8e38ff */
[----:B------:R-:W-:Y:S01]  /*01e0*/  IMAD R2, R17, 0x80, R4 ;  /* 0x0000008011027824 */ /* 0x000fe200078e0204 */
[----:B------:R-:W-:-:S07]  /*01f0*/  LEA R5, R15, R3, 0x3 ;  /* 0x000000030f057211 */ /* 0x000fce00078e18ff */
.L_x_1:
[----:B-1----:R-:W-:Y:S01]  /*0200*/  IMAD.MOV.U32 R6, RZ, RZ, R0 ;  /* 0x000000ffff067224 */ /* 0x002fe200078e0000 */
[----:B------:R-:W-:Y:S02]  /*0210*/  VIMNMX R9, PT, PT, R14, R17, !PT ;  /* 0x000000110e097248 */ /* 0x000fe40007fe0100 */
[----:B------:R-:W-:Y:S01]  /*0220*/  CS2R R22, SRZ ;  /* 0x0000000000167805 */ /* 0x000fe2000001ff00 */
[----:B--2---:R-:W-:Y:S01]  /*0230*/  IMAD.WIDE R28, R7, 0x8, R20 ;  /* 0x00000008071c7825 */ /* 0x004fe200078e0214 */
[----:B------:R-:W-:Y:S02]  /*0240*/  CS2R R10, SRZ ;  /* 0x00000000000a7805 */ /* 0x000fe4000001ff00 */
[-C--:B------:R-:W-:Y:S02]  /*0250*/  ISETP.GE.AND P1, PT, R9, R6.reuse, PT ;  /* 0x000000060900720c */ /* 0x080fe40003f26270 */
[----:B------:R-:W-:-:S04]  /*0260*/  ISETP.GE.AND P0, PT, R15, R6, PT ;  /* 0x000000060f00720c */ /* 0x000fc80003f06270 */
[----:B------:R-:W-:-:S07]  /*0270*/  ISETP.GE.U32.OR P0, PT, R19, R6, P0 ;  /* 0x000000061300720c */ /* 0x000fce0000706470 */
[----:B------:R-:W0:Y:S06]  /*0280*/  @!P1 LDC.64 R8, c[0x0][0x388] ;  /* 0x0000e200ff089b82 */ /* 0x000e2c0000000a00 */
[----:B------:R-:W2:Y:S01]  /*0290*/  @!P0 LDG.E.64 R22, desc[UR8][R28.64] ;  /* 0x000000081c168981 */ /* 0x000ea2000c1e1b00 */
[----:B0-----:R-:W-:-:S05]  /*02a0*/  @!P1 IMAD.WIDE R8, R13, 0x8, R8 ;  /* 0x000000080d089825 */ /* 0x001fca00078e0208 */
[----:B------:R-:W3:Y:S04]  /*02b0*/  @!P1 LDG.E.64 R10, desc[UR8][R8.64] ;  /* 0x00000008080a9981 */ /* 0x000ee8000c1e1b00 */
[----:B--2---:R-:W-:Y:S04]  /*02c0*/  STS.64 [R5], R22 ;  /* 0x0000001605007388 */ /* 0x004fe80000000a00 */
[----:B---3--:R-:W-:Y:S01]  /*02d0*/  STS.64 [R2], R10 ;  /* 0x0000000a02007388 */ /* 0x008fe20000000a00 */
[----:B------:R-:W-:Y:S06]  /*02e0*/  BAR.SYNC.DEFER_BLOCKING 0x0 ;  /* 0x0000000000007b1d */ /* 0x000fec0000010000 */
[----:B------:R-:W-:Y:S04]  /*02f0*/  LDS.64 R22, [R4] ;  /* 0x0000000004167984 */ /* 0x000fe80000000a00 */
[----:B------:R-:W0:Y:S04]  /*0300*/  LDS.128 R8, [R3] ;  /* 0x0000000003087984 */ /* 0x000e280000000c00 */
[----:B------:R-:W1:Y:S01]  /*0310*/  LDS.64 R26, [R4+0x80] ;  /* 0x00008000041a7984 */ /* 0x000e620000000a00 */
[----:B0-----:R-:W-:-:S03]  /*0320*/  DFMA R24, R8, R22, R24 ;  /* 0x000000160818722b */ /* 0x001fc60000000018 */
[----:B------:R-:W-:Y:S05]  /*0330*/  LDS.64 R22, [R4+0x100] ;  /* 0x0001000004167984 */ /* 0x000fea0000000a00 */
[----:B-1----:R-:W-:Y:S01]  /*0340*/  DFMA R26, R26, R10, R24 ;  /* 0x0000000a1a1a722b */ /* 0x002fe20000000018 */
[----:B------:R-:W0:Y:S04]  /*0350*/  LDS.128 R8, [R3+0x10] ;  /* 0x0000100003087984 */ /* 0x000e280000000c00 */
[----:B------:R-:W1:Y:S03]  /*0360*/  LDS.64 R24, [R4+0x180] ;  /* 0x0001800004187984 */ /* 0x000e660000000a00 */
[----:B0-----:R-:W-:Y:S01]  /*0370*/  DFMA R8, R8, R22, R26 ;  /* 0x000000160808722b */ /* 0x001fe2000000001a */
[----:B------:R-:W-:Y:S04]  /*0380*/  LDS.64 R22, [R4+0x200] ;  /* 0x0002000004167984 */ /* 0x000fe80000000a00 */
[----:B------:R-:W-:Y:S03]  /*0390*/  LDS.64 R26, [R4+0x280] ;  /* 0x00028000041a7984 */ /* 0x000fe60000000a00 */
[----:B-1----:R-:W-:-:S02]  /*03a0*/  DFMA R24, R24, R10, R8 ;  /* 0x0000000a1818722b */ /* 0x002fc40000000008 */
[----:B------:R-:W0:Y:S06]  /*03b0*/  LDS.128 R8, [R3+0x20] ;  /* 0x0000200003087984 */ /* 0x000e2c0000000c00 */
[----:B0-----:R-:W-:Y:S01]  /*03c0*/  DFMA R8, R8, R22, R24 ;  /* 0x000000160808722b */ /* 0x001fe20000000018 */
[----:B------:R-:W-:Y:S04]  /*03d0*/  LDS.64 R22, [R4+0x300] ;  /* 0x0003000004167984 */ /* 0x000fe80000000a00 */
[----:B------:R-:W-:Y:S03]  /*03e0*/  LDS.64 R24, [R4+0x380] ;  /* 0x0003800004187984 */ /* 0x000fe60000000a00 */
[----:B------:R-:W-:-:S02]  /*03f0*/  DFMA R26, R26, R10, R8 ;  /* 0x0000000a1a1a722b */ /* 0x000fc40000000008 */
        /* <DEDUP_REMOVED lines=20> */
[----:B------:R-:W0:Y:S01]  /*0540*/  LDS.128 R8, [R3+0x70] ;  /* 0x0000700003087984 */ /* 0x000e220000000c00 */
[----:B------:R-:W-:Y:S01]  /*0550*/  IADD3 R12, PT, PT, R12, 0x1, RZ ;  /* 0x000000010c0c7810 */ /* 0x000fe20007ffe0ff */
[----:B------:R-:W-:Y:S03]  /*0560*/  BAR.SYNC.DEFER_BLOCKING 0x0 ;  /* 0x0000000000007b1d */ /* 0x000fe60000010000 */
[----:B------:R-:W-:Y:S01]  /*0570*/  ISETP.NE.AND P0, PT, R12, RZ, PT ;  /* 0x000000ff0c00720c */ /* 0x000fe20003f05270 */
[----:B------:R-:W-:Y:S01]  /*0580*/  VIADD R17, R17, 0x10 ;  /* 0x0000001011117836 */ /* 0x000fe20000000000 */
[----:B------:R-:W-:Y:S01]  /*0590*/  IADD3 R15, PT, PT, R15, 0x10, RZ ;  /* 0x000000100f0f7810 */ /* 0x000fe20007ffe0ff */
[----:B------:R-:W-:Y:S02]  /*05a0*/  VIADD R7, R7, 0x10 ;  /* 0x0000001007077836 */ /* 0x000fe40000000000 */
[----:B------:R-:W-:Y:S01]  /*05b0*/  IMAD R13, R6, 0x10, R13 ;  /* 0x00000010060d7824 */ /* 0x000fe200078e020d */
[----:B0-----:R-:W-:-:S08]  /*05c0*/  DFMA R8, R8, R22, R26 ;  /* 0x000000160808722b */ /* 0x001fd0000000001a */
[----:B------:R-:W-:Y:S01]  /*05d0*/  DFMA R24, R24, R10, R8 ;  /* 0x0000000a1818722b */ /* 0x000fe20000000008 */
[----:B------:R-:W-:Y:S10]  /*05e0*/  @P0 BRA `(.L_x_1) ;  /* 0xfffffffc00040947 */ /* 0x000ff4000383ffff */
.L_x_0:
[----:B------:R-:W-:-:S04]  /*05f0*/  VIMNMX R3, PT, PT, R19, R14, !PT ;  /* 0x0000000e13037248 */ /* 0x000fc80007fe0100 */
[----:B------:R-:W-:-:S13]  /*0600*/  ISETP.GE.AND P0, PT, R3, R6, PT ;  /* 0x000000060300720c */ /* 0x000fda0003f06270 */
[----:B------:R-:W-:Y:S05]  /*0610*/  @P0 EXIT ;  /* 0x000000000000094d */ /* 0x000fea0003800000 */
[----:B------:R-:W0:Y:S01]  /*0620*/  LDC.64 R2, c[0x0][0x390] ;  /* 0x0000e400ff027b82 */ /* 0x000e220000000a00 */
[----:B------:R-:W-:-:S04]  /*0630*/  IMAD R19, R19, R6, R14 ;  /* 0x0000000613137224 */ /* 0x000fc800078e020e */
[----:B0-----:R-:W-:-:S05]  /*0640*/  IMAD.WIDE R2, R19, 0x8, R2 ;  /* 0x0000000813027825 */ /* 0x001fca00078e0202 */
[----:B------:R-:W-:Y:S01]  /*0650*/  STG.E.64 desc[UR8][R2.64], R24 ;  /* 0x0000001802007986 */ /* 0x000fe2000c101b08 */
[----:B------:R-:W-:Y:S05]  /*0660*/  EXIT ;  /* 0x000000000000794d */ /* 0x000fea0003800000 */
.L_x_2:
[----:B------:R-:W-:-:S00]  /*0670*/  BRA `(.L_x_2) ;  /* 0xfffffffc00fc7947 */ /* 0x000fc0000383ffff */
[----:B------:R-:W-:-:S00]  /*0680*/  NOP ;  /* 0x0000000000007918 */ /* 0x000fc00000000000 */
[----:B------:R-:W-:-:S00]  /*0690*/  NOP ;  /* 0x0000000000007918 */ /* 0x000fc00000000000 */
[----:B------:R-:W-:-:S00]  /*06a0*/  NOP ;  /* 0x0000000000007918 */ /* 0x000fc00000000000 */
[----:B------:R-:W-:-:S00]  /*06b0*/  NOP ;  /* 0x0000000000007918 */ /* 0x000fc00000000000 */
[----:B------:R-:W-:-:S00]  /*06c0*/  NOP ;  /* 0x0000000000007918 */ /* 0x000fc00000000000 */
[----:B------:R-:W-:-:S00]  /*06d0*/  NOP ;  /* 0x0000000000007918 */ /* 0x000fc00000000000 */
[----:B------:R-:W-:-:S00]  /*06e0*/  NOP ;  /* 0x0000000000007918 */ /* 0x000fc00000000000 */
[----:B------:R-:W-:-:S00]  /*06f0*/  NOP ;  /* 0x0000000000007918 */ /* 0x000fc00000000000 */
.L_x_8:


//--------------------- .text._Z19matmat_naive_kernelPdS_S_i --------------------------
	.section	.text._Z19matmat_naive_kernelPdS_S_i,"ax",@progbits
	.align	128
        .global         _Z19matmat_naive_kernelPdS_S_i
        .type           _Z19matmat_naive_kernelPdS_S_i,@function
        .size           _Z19matmat_naive_kernelPdS_S_i,(.L_x_9 - _Z19matmat_naive_kernelPdS_S_i)
        .other          _Z19matmat_naive_kernelPdS_S_i,@"STO_CUDA_ENTRY STV_DEFAULT"
_Z19matmat_naive_kernelPdS_S_i:
.text._Z19matmat_naive_kernelPdS_S_i:
[----:B------:R-:W-:Y:S01]  /*0000*/  LDC R1, c[0x0][0x37c] ;  /* 0x0000df00ff017b82 */ /* 0x000fe20000000800 */
[----:B------:R-:W0:Y:S01]  /*0010*/  S2R R21, SR_TID.Y ;  /* 0x0000000000157919 */ /* 0x000e220000002200 */
[----:B------:R-:W0:Y:S01]  /*0020*/  LDCU UR4, c[0x0][0x364] ;  /* 0x00006c80ff0477ac */ /* 0x000e220008000800 */
[----:B------:R-:W0:Y:S01]  /*0030*/  S2R R0, SR_CTAID.Y ;  /* 0x0000000000007919 */ /* 0x000e220000002600 */
[----:B------:R-:W1:Y:S01]  /*0040*/  LDCU UR5, c[0x0][0x360] ;  /* 0x00006c00ff0577ac */ /* 0x000e620008000800 */
[----:B------:R-:W1:Y:S01]  /*0050*/  S2R R2, SR_TID.X ;  /* 0x0000000000027919 */ /* 0x000e620000002100 */
[----:B------:R-:W2:Y:S01]  /*0060*/  LDCU UR18, c[0x0][0x398] ;  /* 0x00007300ff1277ac */ /* 0x000ea20008000800 */
[----:B------:R-:W1:Y:S01]  /*0070*/  S2R R3, SR_CTAID.X ;  /* 0x0000000000037919 */ /* 0x000e620000002500 */
[----:B0-----:R-:W-:Y:S02]  /*0080*/  IMAD R21, R0, UR4, R21 ;  /* 0x0000000400157c24 */ /* 0x001fe4000f8e0215 */
[----:B-1----:R-:W-:-:S05]  /*0090*/  IMAD R0, R3, UR5, R2 ;  /* 0x0000000503007c24 */ /* 0x002fca000f8e0202 */
[----:B------:R-:W-:-:S04]  /*00a0*/  VIMNMX R2, PT, PT, R21, R0, !PT ;  /* 0x0000000015027248 */ /* 0x000fc80007fe0100 */
[----:B--2---:R-:W-:-:S13]  /*00b0*/  ISETP.GE.AND P0, PT, R2, UR18, PT ;  /* 0x0000001202007c0c */ /* 0x004fda000bf06270 */
[----:B------:R-:W-:Y:S05]  /*00c0*/  @P0 EXIT ;  /* 0x000000000000094d */ /* 0x000fea0003800000 */
[----:B------:R-:W-:Y:S02]  /*00d0*/  UISETP.GE.U32.AND UP0, UPT, UR18, 0x8, UPT ;  /* 0x000000081200788c */ /* 0x000fe4000bf06070 */
[----:B------:R-:W-:Y:S01]  /*00e0*/  IMAD R21, R21, UR18, RZ ;  /* 0x0000001215157c24 */ /* 0x000fe2000f8e02ff */
[----:B------:R-:W-:Y:S01]  /*00f0*/  CS2R R12, SRZ ;  /* 0x00000000000c7805 */ /* 0x000fe2000001ff00 */
[----:B------:R-:W0:Y:S01]  /*0100*/  LDCU.64 UR16, c[0x0][0x358] ;  /* 0x00006b00ff1077ac */ /* 0x000e220008000a00 */
[----:B------:R-:W-:-:S04]  /*0110*/  UMOV UR4, URZ ;  /* 0x000000ff00047c82 */ /* 0x000fc80008000000 */
[----:B------:R-:W-:Y:S05]  /*0120*/  BRA.U !UP0, `(.L_x_3) ;  /* 0x0000000508147547 */ /* 0x000fea000b800000 */
[----:B------:R-:W1:Y:S01]  /*0130*/  LDCU.128 UR20, c[0x0][0x380] ;  /* 0x00007000ff1477ac */ /* 0x000e620008000c00 */
[----:B------:R-:W-:Y:S01]  /*0140*/  IMAD.MOV.U32 R20, RZ, RZ, R0 ;  /* 0x000000ffff147224 */ /* 0x000fe200078e0000 */
[----:B------:R-:W-:Y:S01]  /*0150*/  CS2R R12, SRZ ;  /* 0x00000000000c7805 */ /* 0x000fe2000001ff00 */
[----:B------:R-:W-:-:S04]  /*0160*/  ULOP3.LUT UR4, UR18, 0x7ffffff8, URZ, 0xc0, !UPT ;  /* 0x7ffffff812047892 */ /* 0x000fc8000f8ec0ff */
[----:B------:R-:W-:Y:S01]  /*0170*/  UIADD3 UR4, UPT, UPT, -UR4, URZ, URZ ;  /* 0x000000ff04047290 */ /* 0x000fe2000fffe1ff */
[----:B-1----:R-:W-:Y:S01]  /*0180*/  MOV R2, UR20 ;  /* 0x0000001400027c02 */ /* 0x002fe20008000f00 */
[----:B------:R-:W-:Y:S01]  /*0190*/  IMAD.U32 R3, RZ, RZ, UR21 ;  /* 0x00000015ff037e24 */ /* 0x000fe2000f8e00ff */
[----:B------:R-:W-:Y:S02]  /*01a0*/  UIMAD.WIDE UR6, UR18, 0x18, UR22 ;  /* 0x00000018120678a5 */ /* 0x000fe4000f8e0216 */
[----:B------:R-:W-:Y:S01]  /*01b0*/  UIMAD.WIDE UR8, UR18, 0x20, UR22 ;  /* 0x00000020120878a5 */ /* 0x000fe2000f8e0216 */
[----:B------:R-:W-:Y:S01]  /*01c0*/  IMAD.WIDE.U32 R2, R21, 0x8, R2 ;  /* 0x0000000815027825 */ /* 0x000fe200078e0002 */
[----:B------:R-:W-:Y:S02]  /*01d0*/  UIMAD.WIDE UR10, UR18, 0x28, UR22 ;  /* 0x00000028120a78a5 */ /* 0x000fe4000f8e0216 */
[----:B------:R-:W-:Y:S01]  /*01e0*/  UIMAD.WIDE UR12, UR18, 0x30, UR22 ;  /* 0x00000030120c78a5 */ /* 0x000fe2000f8e0216 */
[----:B------:R-:W-:Y:S01]  /*01f0*/  IADD3 R8, P0, PT, R2, 0x20, RZ ;  /* 0x0000002002087810 */ /* 0x000fe20007f1e0ff */
[----:B------:R-:W-:-:S03]  /*0200*/  UIMAD.WIDE UR14, UR18, 0x38, UR22 ;  /* 0x00000038120e78a5 */ /* 0x000fc6000f8e0216 */
[----:B------:R-:W-:-:S09]  /*0210*/  IADD3.X R9, PT, PT, RZ, R3, RZ, P0, !PT ;  /* 0x00000003ff097210 */ /* 0x000fd200007fe4ff */
.L_x_4:
[----:B------:R-:W-:Y:S01]  /*0220*/  HFMA2 R23, -RZ, RZ, 0, 4.76837158203125e-07 ;  /* 0x00000008ff177431 */ /* 0x000fe200000001ff */
[----:B------:R-:W-:Y:S01]  /*0230*/  UIMAD.WIDE UR24, UR18, 0x8, UR22 ;  /* 0x00000008121878a5 */ /* 0x000fe2000f8e0216 */
[----:B------:R-:W-:Y:S01]  /*0240*/  IMAD.MOV.U32 R2, RZ, RZ, R8 ;  /* 0x000000ffff027224 */ /* 0x000fe200078e0008 */
[----:B------:R-:W-:Y:S01]  /*0250*/  MOV R3, R9 ;  /* 0x0000000900037202 */ /* 0x000fe20000000f00 */
[----:B------:R-:W-:-:S03]  /*0260*/  UIMAD.WIDE UR20, UR18, 0x10, UR22 ;  /* 0x00000010121478a5 */ /* 0x000fc6000f8e0216 */
[----:B------:R-:W-:Y:S01]  /*0270*/  MOV R19, UR25 ;  /* 0x0000001900137c02 */ /* 0x000fe20008000f00 */
[----:B------:R-:W-:Y:S01]  /*0280*/  IMAD.U32 R18, RZ, RZ, UR24 ;  /* 0x00000018ff127e24 */ /* 0x000fe2000f8e00ff */
[----:B0-----:R-:W2:Y:S01]  /*0290*/  LDG.E.64 R24, desc[UR16][R2.64+-0x20] ;  /* 0xffffe01002187981 */ /* 0x001ea2000c1e1b00 */
[C---:B------:R-:W-:Y:S01]  /*02a0*/  IMAD.WIDE R22, R20.reuse, R23, UR22 ;  /* 0x0000001614167e25 */ /* 0x040fe2000f8e0217 */
[----:B------:R-:W-:Y:S02]  /*02b0*/  MOV R16, UR20 ;  /* 0x0000001400107c02 */ /* 0x000fe40008000f00 */
[----:B------:R-:W3:Y:S01]  /*02c0*/  LDG.E.64 R10, desc[UR16][R2.64+-0x18] ;  /* 0xffffe810020a7981 */ /* 0x000ee2000c1e1b00 */
[----:B------:R-:W-:-:S03]  /*02d0*/  IMAD.WIDE R18, R20, 0x8, R18 ;  /* 0x0000000814127825 */ /* 0x000fc600078e0212 */
[----:B------:R-:W2:Y:S01]  /*02e0*/  LDG.E.64 R22, desc[UR16][R22.64] ;  /* 0x0000001016167981 */ /* 0x000ea2000c1e1b00 */
[----:B------:R-:W-:-:S03]  /*02f0*/  IMAD.U32 R17, RZ, RZ, UR21 ;  /* 0x00000015ff117e24 */ /* 0x000fc6000f8e00ff */
[----:B------:R-:W3:Y:S01]  /*0300*/  LDG.E.64 R18, desc[UR16][R18.64] ;  /* 0x0000001012127981 */ /* 0x000ee2000c1e1b00 */
[----:B------:R-:W-:-:S04]  /*0310*/  IMAD.WIDE R16, R20, 0x8, R16 ;  /* 0x0000000814107825 */ /* 0x000fc800078e0210 */
[----:B------:R-:W-:Y:S01]  /*0320*/  HFMA2 R9, -RZ, RZ, 0, 4.76837158203125e-07 ;  /* 0x00000008ff097431 */ /* 0x000fe200000001ff */
[----:B------:R-:W4:Y:S04]  /*0330*/  LDG.E.64 R14, desc[UR16][R2.64+-0x10] ;  /* 0xfffff010020e7981 */ /* 0x000f28000c1e1b00 */
[----:B------:R-:W4:Y:S01]  /*0340*/  LDG.E.64 R16, desc[UR16][R16.64] ;  /* 0x0000001010107981 */ /* 0x000f22000c1e1b00 */
[----:B------:R-:W-:-:S03]  /*0350*/  IMAD.WIDE R8, R20, R9, UR6 ;  /* 0x0000000614087e25 */ /* 0x000fc6000f8e0209 */
[----:B------:R-:W5:Y:S04]  /*0360*/  LDG.E.64 R6, desc[UR16][R2.64+-0x8] ;  /* 0xfffff81002067981 */ /* 0x000f68000c1e1b00 */
[----:B------:R-:W5:Y:S01]  /*0370*/  LDG.E.64 R8, desc[UR16][R8.64] ;  /* 0x0000001008087981 */ /* 0x000f62000c1e1b00 */
[----:B------:R-:W-:-:S05]  /*0380*/  MOV R5, 0x8 ;  /* 0x0000000800057802 */ /* 0x000fca0000000f00 */
[----:B------:R-:W-:-:S06]  /*0390*/  IMAD.WIDE R4, R20, R5, UR8 ;  /* 0x0000000814047e25 */ /* 0x000fcc000f8e0205 */
[----:B------:R-:W5:Y:S01]  /*03a0*/  LDG.E.64 R4, desc[UR16][R4.64] ;  /* 0x0000001004047981 */ /* 0x000f62000c1e1b00 */
[----:B--2---:R-:W-:Y:S01]  /*03b0*/  DFMA R24, R24, R22, R12 ;  /* 0x000000161818722b */ /* 0x004fe2000000000c */
[----:B------:R-:W-:Y:S02]  /*03c0*/  IMAD.MOV.U32 R23, RZ, RZ, 0x8 ;  /* 0x00000008ff177424 */ /* 0x000fe400078e00ff */
[----:B------:R-:W2:Y:S02]  /*03d0*/  LDG.E.64 R12, desc[UR16][R2.64] ;  /* 0x00000010020c7981 */ /* 0x000ea4000c1e1b00 */
[----:B------:R-:W-:-:S03]  /*03e0*/  IMAD.WIDE R22, R20, R23, UR10 ;  /* 0x0000000a14167e25 */ /* 0x000fc6000f8e0217 */
[----:B---3--:R-:W-:Y:S01]  /*03f0*/  DFMA R18, R10, R18, R24 ;  /* 0x000000120a12722b */ /* 0x008fe20000000018 */
[----:B------:R-:W-:Y:S01]  /*0400*/  MOV R25, 0x8 ;  /* 0x0000000800197802 */ /* 0x000fe20000000f00 */
[----:B------:R-:W3:Y:S04]  /*0410*/  LDG.E.64 R10, desc[UR16][R2.64+0x8] ;  /* 0x00000810020a7981 */ /* 0x000ee8000c1e1b00 */
[----:B------:R-:W3:Y:S01]  /*0420*/  LDG.E.64 R22, desc[UR16][R22.64] ;  /* 0x0000001016167981 */ /* 0x000ee2000c1e1b00 */
[C---:B------:R-:W-:Y:S01]  /*0430*/  IMAD.WIDE R24, R20.reuse, R25, UR12 ;  /* 0x0000000c14187e25 */ /* 0x040fe2000f8e0219 */
[----:B----4-:R-:W-:Y:S01]  /*0440*/  DFMA R16, R14, R16, R18 ;  /* 0x000000100e10722b */ /* 0x010fe20000000012 */
[----:B------:R-:W-:Y:S01]  /*0450*/  MOV R19, 0x8 ;  /* 0x0000000800137802 */ /* 0x000fe20000000f00 */
[----:B------:R-:W4:Y:S04]  /*0460*/  LDG.E.64 R14, desc[UR16][R2.64+0x10] ;  /* 0x00001010020e7981 */ /* 0x000f28000c1e1b00 */
[----:B------:R-:W4:Y:S01]  /*0470*/  LDG.E.64 R24, desc[UR16][R24.64] ;  /* 0x0000001018187981 */ /* 0x000f22000c1e1b00 */
[----:B------:R-:W-:Y:S01]  /*0480*/  IMAD.WIDE R18, R20, R19, UR14 ;  /* 0x0000000e14127e25 */ /* 0x000fe2000f8e0213 */
[----:B-----5:R-:W-:-:S02]  /*0490*/  DFMA R8, R6, R8, R16 ;  /* 0x000000080608722b */ /* 0x020fc40000000010 */
[----:B------:R-:W5:Y:S04]  /*04a0*/  LDG.E.64 R6, desc[UR16][R2.64+0x18] ;  /* 0x0000181002067981 */ /* 0x000f68000c1e1b00 */
[----:B------:R-:W5:Y:S01]  /*04b0*/  LDG.E.64 R18, desc[UR16][R18.64] ;  /* 0x0000001012127981 */ /* 0x000f62000c1e1b00 */
[----:B------:R-:W-:-:S04]  /*04c0*/  UIADD3 UR4, UPT, UPT, UR4, 0x8, URZ ;  /* 0x0000000804047890 */ /* 0x000fc8000fffe0ff */
[----:B------:R-:W-:Y:S01]  /*04d0*/  UISETP.NE.AND UP0, UPT, UR4, URZ, UPT ;  /* 0x000000ff0400728c */ /* 0x000fe2000bf05270 */
[----:B--2---:R-:W-:-:S08]  /*04e0*/  DFMA R4, R12, R4, R8 ;  /* 0x000000040c04722b */ /* 0x004fd00000000008 */
[----:B---3--:R-:W-:-:S08]  /*04f0*/  DFMA R4, R10, R22, R4 ;  /* 0x000000160a04722b */ /* 0x008fd00000000004 */
[----:B----4-:R-:W-:Y:S01]  /*0500*/  DFMA R4, R14, R24, R4 ;  /* 0x000000180e04722b */ /* 0x010fe20000000004 */
[----:B------:R-:W-:-:S07]  /*0510*/  IADD3 R8, P0, PT, R2, 0x40, RZ ;  /* 0x0000004002087810 */ /* 0x000fce0007f1e0ff */
[----:B-----5:R-:W-:Y:S01]  /*0520*/  DFMA R12, R6, R18, R4 ;  /* 0x00000012060c722b */ /* 0x020fe20000000004 */
[----:B------:R-:W-:Y:S01]  /*0530*/  IMAD.U32 R5, RZ, RZ, UR18 ;  /* 0x00000012ff057e24 */ /* 0x000fe2000f8e00ff */
[----:B------:R-:W-:-:S04]  /*0540*/  IADD3.X R9, PT, PT, RZ, R3, RZ, P0, !PT ;  /* 0x00000003ff097210 */ /* 0x000fc800007fe4ff */
[----:B------:R-:W-:Y:S01]  /*0550*/  LEA R20, R5, R20, 0x3 ;  /* 0x0000001405147211 */ /* 0x000fe200078e18ff */
[----:B------:R-:W-:Y:S06]  /*0560*/  BRA.U UP0, `(.L_x_4) ;  /* 0xfffffffd002c7547 */ /* 0x000fec000b83ffff */
[----:B------:R-:W-:-:S12]  /*0570*/  ULOP3.LUT UR4, UR18, 0x7ffffff8, URZ, 0xc0, !UPT ;  /* 0x7ffffff812047892 */ /* 0x000fd8000f8ec0ff */
.L_x_3:
[----:B------:R-:W-:-:S04]  /*0580*/  ULOP3.LUT UR6, UR18, 0x7, URZ, 0xc0, !UPT ;  /* 0x0000000712067892 */ /* 0x000fc8000f8ec0ff */
[----:B------:R-:W-:-:S09]  /*0590*/  UISETP.NE.AND UP0, UPT, UR6, URZ, UPT ;  /* 0x000000ff0600728c */ /* 0x000fd2000bf05270 */
[----:B------:R-:W-:Y:S05]  /*05a0*/  BRA.U !UP0, `(.L_x_5) ;  /* 0x0000000508387547 */ /* 0x000fea000b800000 */
[----:B------:R-:W-:Y:S02]  /*05b0*/  UISETP.GE.U32.AND UP0, UPT, UR6, 0x4, UPT ;  /* 0x000000040600788c */ /* 0x000fe4000bf06070 */
[----:B------:R-:W-:-:S04]  /*05c0*/  ULOP3.LUT UR5, UR18, 0x3, URZ, 0xc0, !UPT ;  /* 0x0000000312057892 */ /* 0x000fc8000f8ec0ff */
[----:B------:R-:W-:-:S03]  /*05d0*/  UISETP.NE.AND UP1, UPT, UR5, URZ, UPT ;  /* 0x000000ff0500728c */ /* 0x000fc6000bf25270 */
[----:B------:R-:W-:Y:S08]  /*05e0*/  BRA.U !UP0, `(.L_x_6) ;  /* 0x00000001087c7547 */ /* 0x000ff0000b800000 */
[----:B------:R-:W1:Y:S01]  /*05f0*/  LDC.64 R10, c[0x0][0x380] ;  /* 0x0000e000ff0a7b82 */ /* 0x000e620000000a00 */
[----:B------:R-:W2:Y:S01]  /*0600*/  LDCU.64 UR6, c[0x0][0x380] ;  /* 0x00007000ff0677ac */ /* 0x000ea20008000a00 */
[----:B------:R-:W-:Y:S01]  /*0610*/  IMAD.U32 R5, RZ, RZ, UR4 ;  /* 0x00000004ff057e24 */ /* 0x000fe2000f8e00ff */
[C---:B------:R-:W-:Y:S01]  /*0620*/  IADD3 R3, PT, PT, R21.reuse, UR4, RZ ;  /* 0x0000000415037c10 */ /* 0x040fe2000fffe0ff */
[----:B------:R-:W-:Y:S01]  /*0630*/  IMAD.U32 R23, RZ, RZ, UR18 ;  /* 0x00000012ff177e24 */ /* 0x000fe2000f8e00ff */
[----:B------:R-:W-:Y:S01]  /*0640*/  IADD3 R2, P0, PT, R21, UR4, RZ ;  /* 0x0000000415027c10 */ /* 0x000fe2000ff1e0ff */
[----:B------:R-:W-:Y:S02]  /*0650*/  IMAD R5, R5, UR18, R0 ;  /* 0x0000001205057c24 */ /* 0x000fe4000f8e0200 */
[----:B------:R-:W3:Y:S01]  /*0660*/  LDC.64 R18, c[0x0][0x388] ;  /* 0x0000e200ff127b82 */ /* 0x000ee20000000a00 */
[----:B------:R-:W-:Y:S01]  /*0670*/  MOV R25, UR18 ;  /* 0x0000001200197c02 */ /* 0x000fe20008000f00 */
[----:B-1----:R-:W-:Y:S01]  /*0680*/  IMAD.WIDE.U32 R10, R3, 0x8, R10 ;  /* 0x00000008030a7825 */ /* 0x002fe200078e000a */
[----:B------:R-:W-:-:S02]  /*0690*/  IADD3.X R3, PT, PT, RZ, RZ, RZ, P0, !PT ;  /* 0x000000ffff037210 */ /* 0x000fc400007fe4ff */
[----:B--2---:R-:W-:-:S03]  /*06a0*/  LEA R16, P0, R2, UR6, 0x3 ;  /* 0x0000000602107c11 */ /* 0x004fc6000f8018ff */
[----:B0-----:R-:W2:Y:S01]  /*06b0*/  LDG.E.64 R10, desc[UR16][R10.64] ;  /* 0x000000100a0a7981 */ /* 0x001ea2000c1e1b00 */
[----:B---3--:R-:W-:Y:S01]  /*06c0*/  IMAD.WIDE R18, R5, 0x8, R18 ;  /* 0x0000000805127825 */ /* 0x008fe200078e0212 */
[----:B------:R-:W-:-:S04]  /*06d0*/  LEA.HI.X R17, R2, UR7, R3, 0x3, P0 ;  /* 0x0000000702117c11 */ /* 0x000fc800080f1c03 */
[----:B------:R-:W2:Y:S01]  /*06e0*/  LDG.E.64 R14, desc[UR16][R18.64] ;  /* 0x00000010120e7981 */ /* 0x000ea2000c1e1b00 */
[----:B------:R-:W-:-:S03]  /*06f0*/  IMAD.WIDE R22, R23, 0x8, R18 ;  /* 0x0000000817167825 */ /* 0x000fc600078e0212 */
[----:B------:R-:W3:Y:S04]  /*0700*/  LDG.E.64 R6, desc[UR16][R16.64+0x8] ;  /* 0x0000081010067981 */ /* 0x000ee8000c1e1b00 */
[----:B------:R-:W3:Y:S01]  /*0710*/  LDG.E.64 R8, desc[UR16][R22.64] ;  /* 0x0000001016087981 */ /* 0x000ee2000c1e1b00 */
[----:B------:R-:W-:Y:S01]  /*0720*/  IMAD.WIDE R24, R25, 0x8, R22 ;  /* 0x0000000819187825 */ /* 0x000fe200078e0216 */
[----:B------:R-:W-:Y:S02]  /*0730*/  MOV R27, UR18 ;  /* 0x00000012001b7c02 */ /* 0x000fe40008000f00 */
[----:B------:R-:W4:Y:S04]  /*0740*/  LDG.E.64 R2, desc[UR16][R16.64+0x10] ;  /* 0x0000101010027981 */ /* 0x000f28000c1e1b00 */
[----:B------:R-:W4:Y:S01]  /*0750*/  LDG.E.64 R4, desc[UR16][R24.64] ;  /* 0x0000001018047981 */ /* 0x000f22000c1e1b00 */
[----:B------:R-:W-:-:S03]  /*0760*/  IMAD.WIDE R26, R27, 0x8, R24 ;  /* 0x000000081b1a7825 */ /* 0x000fc600078e0218 */
[----:B------:R-:W5:Y:S04]  /*0770*/  LDG.E.64 R18, desc[UR16][R16.64+0x18] ;  /* 0x0000181010127981 */ /* 0x000f68000c1e1b00 */
[----:B------:R-:W5:Y:S01]  /*0780*/  LDG.E.64 R26, desc[UR16][R26.64] ;  /* 0x000000101a1a7981 */ /* 0x000f62000c1e1b00 */
[----:B------:R-:W-:Y:S01]  /*0790*/  UIADD3 UR4, UPT, UPT, UR4, 0x4, URZ ;  /* 0x0000000404047890 */ /* 0x000fe2000fffe0ff */
[----:B--2---:R-:W-:-:S08]  /*07a0*/  DFMA R10, R10, R14, R12 ;  /* 0x0000000e0a0a722b */ /* 0x004fd0000000000c */
[----:B---3--:R-:W-:-:S08]  /*07b0*/  DFMA R6, R6, R8, R10 ;  /* 0x000000080606722b */ /* 0x008fd0000000000a */
[----:B----4-:R-:W-:-:S08]  /*07c0*/  DFMA R2, R2, R4, R6 ;  /* 0x000000040202722b */ /* 0x010fd00000000006 */
[----:B-----5:R-:W-:-:S11]  /*07d0*/  DFMA R12, R18, R26, R2 ;  /* 0x0000001a120c722b */ /* 0x020fd60000000002 */
.L_x_6:
[----:B------:R-:W-:Y:S05]  /*07e0*/  BRA.U !UP1, `(.L_x_5) ;  /* 0x0000000109a87547 */ /* 0x000fea000b800000 */
[----:B------:R-:W-:Y:S01]  /*07f0*/  UISETP.NE.AND UP0, UPT, UR5, 0x1, UPT ;  /* 0x000000010500788c */ /* 0x000fe2000bf05270 */
[----:B------:R-:W-:Y:S01]  /*0800*/  IMAD.U32 R9, RZ, RZ, UR4 ;  /* 0x00000004ff097e24 */ /* 0x000fe2000f8e00ff */
[----:B------:R-:W-:Y:S02]  /*0810*/  ULOP3.LUT UR5, UR18, 0x1, URZ, 0xc0, !UPT ;  /* 0x0000000112057892 */ /* 0x000fe4000f8ec0ff */
[----:B------:R-:W-:Y:S02]  /*0820*/  MOV R11, UR18 ;  /* 0x00000012000b7c02 */ /* 0x000fe40008000f00 */
[----:B------:R-:W-:Y:S01]  /*0830*/  PLOP3.LUT P1, PT, PT, PT, UP0, 0x80, 0x8 ;  /* 0x000000000008781c */ /* 0x000fe20003f2f008 */
[----:B------:R-:W-:-:S04]  /*0840*/  UISETP.NE.U32.AND UP1, UPT, UR5, 0x1, UPT ;  /* 0x000000010500788c */ /* 0x000fc8000bf25070 */
[----:B------:R-:W1:Y:S02]  /*0850*/  @UP0 LDCU.128 UR8, c[0x0][0x380] ;  /* 0x00007000ff0807ac */ /* 0x000e640008000c00 */
[----:B------:R-:W-:Y:S01]  /*0860*/  PLOP3.LUT P0, PT, PT, PT, UP1, 0x80, 0x8 ;  /* 0x000000000008781c */ /* 0x000fe20003f0f018 */
[----:B------:R-:W2:Y:S05]  /*0870*/  @UP0 LDCU.64 UR6, c[0x0][0x380] ;  /* 0x00007000ff0607ac */ /* 0x000eaa0008000a00 */
[C---:B------:R-:W-:Y:S01]  /*0880*/  @P1 IADD3 R7, PT, PT, R21.reuse, UR4, RZ ;  /* 0x0000000415071c10 */ /* 0x040fe2000fffe0ff */
[----:B------:R-:W3:Y:S01]  /*0890*/  @!UP1 LDCU.128 UR12, c[0x0][0x380] ;  /* 0x00007000ff0c97ac */ /* 0x000ee20008000c00 */
[----:B------:R-:W-:Y:S01]  /*08a0*/  @P1 IADD3 R6, P2, PT, R21, UR4, RZ ;  /* 0x0000000415061c10 */ /* 0x000fe2000ff5e0ff */
[----:B------:R-:W-:Y:S01]  /*08b0*/  @P1 IMAD R9, R9, UR18, R0 ;  /* 0x0000001209091c24 */ /* 0x000fe2000f8e0200 */
[----:B------:R-:W-:Y:S01]  /*08c0*/  @UP0 UIADD3 UR4, UPT, UPT, UR4, 0x2, URZ ;  /* 0x0000000204040890 */ /* 0x000fe2000fffe0ff */
[----:B-1----:R-:W-:Y:S01]  /*08d0*/  MOV R2, UR8 ;  /* 0x0000000800027c02 */ /* 0x002fe20008000f00 */
[----:B------:R-:W-:Y:S01]  /*08e0*/  IMAD.U32 R3, RZ, RZ, UR9 ;  /* 0x00000009ff037e24 */ /* 0x000fe2000f8e00ff */
[----:B------:R-:W-:-:S02]  /*08f0*/  MOV R4, UR10 ;  /* 0x0000000a00047c02 */ /* 0x000fc40008000f00 */
[----:B------:R-:W-:Y:S01]  /*0900*/  MOV R5, UR11 ;  /* 0x0000000b00057c02 */ /* 0x000fe20008000f00 */
[----:B------:R-:W-:-:S04]  /*0910*/  @P1 IMAD.WIDE.U32 R2, R7, 0x8, R2 ;  /* 0x0000000807021825 */ /* 0x000fc800078e0002 */
[----:B------:R-:W-:Y:S01]  /*0920*/  @P1 IMAD.WIDE R4, R9, 0x8, R4 ;  /* 0x0000000809041825 */ /* 0x000fe200078e0204 */
[----:B------:R-:W-:Y:S01]  /*0930*/  MOV R19, UR4 ;  /* 0x0000000400137c02 */ /* 0x000fe20008000f00 */
[----:B0-----:R-:W4:Y:S02]  /*0940*/  @P1 LDG.E.64 R2, desc[UR16][R2.64] ;  /* 0x0000001002021981 */ /* 0x001f24000c1e1b00 */
[----:B------:R-:W-:Y:S01]  /*0950*/  @P1 IMAD.X R7, RZ, RZ, RZ, P2 ;  /* 0x000000ffff071224 */ /* 0x000fe200010e06ff */
[----:B--2---:R-:W-:-:S04]  /*0960*/  @P1 LEA R8, P2, R6, UR6, 0x3 ;  /* 0x0000000606081c11 */ /* 0x004fc8000f8418ff */
[----:B------:R-:W-:Y:S01]  /*0970*/  @P1 LEA.HI.X R9, R6, UR7, R7, 0x3, P2 ;  /* 0x0000000706091c11 */ /* 0x000fe200090f1c07 */
[----:B------:R-:W-:Y:S02]  /*0980*/  @P1 IMAD.WIDE R6, R11, 0x8, R4 ;  /* 0x000000080b061825 */ /* 0x000fe400078e0204 */
[----:B------:R-:W4:Y:S01]  /*0990*/  @P1 LDG.E.64 R4, desc[UR16][R4.64] ;  /* 0x0000001004041981 */ /* 0x000f22000c1e1b00 */
[----:B---3--:R-:W-:Y:S01]  /*09a0*/  MOV R14, UR12 ;  /* 0x0000000c000e7c02 */ /* 0x008fe20008000f00 */
[----:B------:R-:W-:Y:S01]  /*09b0*/  IMAD.U32 R15, RZ, RZ, UR13 ;  /* 0x0000000dff0f7e24 */ /* 0x000fe2000f8e00ff */
[----:B------:R-:W-:Y:S01]  /*09c0*/  MOV R10, UR14 ;  /* 0x0000000e000a7c02 */ /* 0x000fe20008000f00 */
[----:B------:R-:W-:Y:S01]  /*09d0*/  IMAD.U32 R11, RZ, RZ, UR15 ;  /* 0x0000000fff0b7e24 */ /* 0x000fe2000f8e00ff */
[----:B------:R-:W-:Y:S01]  /*09e0*/  @!P0 IADD3 R17, PT, PT, R21, UR4, RZ ;  /* 0x0000000415118c10 */ /* 0x000fe2000fffe0ff */
[----:B------:R-:W-:Y:S01]  /*09f0*/  @!P0 IMAD R19, R19, UR18, R0 ;  /* 0x0000001213138c24 */ /* 0x000fe2000f8e0200 */
[----:B------:R-:W2:Y:S04]  /*0a00*/  @P1 LDG.E.64 R6, desc[UR16][R6.64] ;  /* 0x0000001006061981 */ /* 0x000ea8000c1e1b00 */
[----:B------:R-:W2:Y:S01]  /*0a10*/  @P1 LDG.E.64 R8, desc[UR16][R8.64+0x8] ;  /* 0x0000081008081981 */ /* 0x000ea2000c1e1b00 */
[----:B------:R-:W-:-:S04]  /*0a20*/  @!P0 IMAD.WIDE.U32 R14, R17, 0x8, R14 ;  /* 0x00000008110e8825 */ /* 0x000fc800078e000e */
[----:B------:R-:W-:Y:S02]  /*0a30*/  @!P0 IMAD.WIDE R10, R19, 0x8, R10 ;  /* 0x00000008130a8825 */ /* 0x000fe400078e020a */
[----:B------:R-:W3:Y:S04]  /*0a40*/  @!P0 LDG.E.64 R14, desc[UR16][R14.64] ;  /* 0x000000100e0e8981 */ /* 0x000ee8000c1e1b00 */
[----:B------:R-:W3:Y:S01]  /*0a50*/  @!P0 LDG.E.64 R10, desc[UR16][R10.64] ;  /* 0x000000100a0a8981 */ /* 0x000ee2000c1e1b00 */
[----:B----4-:R-:W-:-:S08]  /*0a60*/  @P1 DFMA R2, R2, R4, R12 ;  /* 0x000000040202122b */ /* 0x010fd0000000000c */
[----:B--2---:R-:W-:-:S08]  /*0a70*/  @P1 DFMA R12, R8, R6, R2 ;  /* 0x00000006080c122b */ /* 0x004fd00000000002 */
[----:B---3--:R-:W-:-:S11]  /*0a80*/  @!P0 DFMA R12, R14, R10, R12 ;  /* 0x0000000a0e0c822b */ /* 0x008fd6000000000c */
.L_x_5:
[----:B------:R-:W1:Y:S01]  /*0a90*/  LDC.64 R2, c[0x0][0x390] ;  /* 0x0000e400ff027b82 */ /* 0x000e620000000a00 */
[----:B------:R-:W-:-:S05]  /*0aa0*/  IADD3 R21, PT, PT, R0, R21, RZ ;  /* 0x0000001500157210 */ /* 0x000fca0007ffe0ff */
[----:B-1----:R-:W-:-:S05]  /*0ab0*/  IMAD.WIDE R2, R21, 0x8, R2 ;  /* 0x0000000815027825 */ /* 0x002fca00078e0202 */
[----:B0-----:R-:W-:Y:S01]  /*0ac0*/  STG.E.64 desc[UR16][R2.64], R12 ;  /* 0x0000000c02007986 */ /* 0x001fe2000c101b10 */
[----:B------:R-:W-:Y:S05]  /*0ad0*/  EXIT ;  /* 0x000000000000794d */ /* 0x000fea0003800000 */
.L_x_7:
        /* <DEDUP_REMOVED lines=10> */
.L_x_9:


//--------------------- .nv.shared._Z20matmat_shared_kernelPdS_S_i --------------------------
	.section	.nv.shared._Z20matmat_shared_kernelPdS_S_i,"aw",@nobits
	.sectionflags	@""
	.align	8
.nv.shared._Z20matmat_shared_kernelPdS_S_i:
	.zero		5120


//--------------------- .nv.shared.reserved.0     --------------------------
	.section	.nv.shared.reserved.0,"aw",@nobits
	.weak		__nv_reservedSMEM_offset_0_alias
	.size		__nv_reservedSMEM_offset_0_alias, 0, 64
	.other		__nv_reservedSMEM_offset_0_alias,@"STO_CUDA_RESERVED_SHARED STV_DEFAULT"
__nv_reservedSMEM_offset_0_alias:
	.zero		0
	.zero		64


//--------------------- .nv.constant0._Z20matmat_shared_kernelPdS_S_i --------------------------
	.section	.nv.constant0._Z20matmat_shared_kernelPdS_S_i,"a",@progbits
	.sectionflags	@""
	.align	4
.nv.constant0._Z20matmat_shared_kernelPdS_S_i:
	.zero		924


//--------------------- .nv.constant0._Z19matmat_naive_kernelPdS_S_i --------------------------
	.section	.nv.constant0._Z19matmat_naive_kernelPdS_S_i,"a",@progbits
	.sectionflags	@""
	.align	4
.nv.constant0._Z19matmat_naive_kernelPdS_S_i:
	.zero		924


//--------------------- SYMBOLS --------------------------

	.type		.nv.reservedSmem.offset0,@object
	.size		.nv.reservedSmem.offset0,0x4
	.type		.nv.reservedSmem.cap,@object
	.size		.nv.reservedSmem.cap,0x4
